//
// Generated by NVIDIA NVVM Compiler
//
// Compiler Build ID: CL-36424714
// Cuda compilation tools, release 13.0, V13.0.88
// Based on NVVM 20.0.0
//

.version 9.0
.target sm_100
.address_size 64

	// .globl	_Z17vecAddUncoalescedPfS_S_ii

.visible .entry _Z17vecAddUncoalescedPfS_S_ii(
	.param .u64 .ptr .align 1 _Z17vecAddUncoalescedPfS_S_ii_param_0,
	.param .u64 .ptr .align 1 _Z17vecAddUncoalescedPfS_S_ii_param_1,
	.param .u64 .ptr .align 1 _Z17vecAddUncoalescedPfS_S_ii_param_2,
	.param .u32 _Z17vecAddUncoalescedPfS_S_ii_param_3,
	.param .u32 _Z17vecAddUncoalescedPfS_S_ii_param_4
)
{
	.reg .pred 	%p<6>;
	.reg .b32 	%r<24>;
	.reg .b32 	%f<16>;
	.reg .b64 	%rd<18>;

	ld.param.u64 	%rd7, [_Z17vecAddUncoalescedPfS_S_ii_param_0];
	ld.param.u64 	%rd8, [_Z17vecAddUncoalescedPfS_S_ii_param_1];
	ld.param.u64 	%rd9, [_Z17vecAddUncoalescedPfS_S_ii_param_2];
	ld.param.u32 	%r14, [_Z17vecAddUncoalescedPfS_S_ii_param_4];
	cvta.to.global.u64 	%rd1, %rd9;
	cvta.to.global.u64 	%rd2, %rd8;
	cvta.to.global.u64 	%rd3, %rd7;
	mov.u32 	%r15, %ctaid.x;
	mov.u32 	%r16, %ntid.x;
	mov.u32 	%r17, %tid.x;
	mad.lo.s32 	%r1, %r15, %r16, %r17;
	mul.lo.s32 	%r22, %r14, %r1;
	add.s32 	%r3, %r14, %r1;
	setp.ge.s32 	%p1, %r22, %r3;
	@%p1 bra 	$L__BB0_7;
	sub.s32 	%r18, 1, %r1;
	mad.lo.s32 	%r4, %r14, %r18, %r1;
	and.b32  	%r5, %r4, 3;
	setp.eq.s32 	%p2, %r5, 0;
	@%p2 bra 	$L__BB0_4;
	neg.s32 	%r20, %r5;
$L__BB0_3:
	.pragma "nounroll";
	mul.wide.s32 	%rd10, %r22, 4;
	add.s64 	%rd11, %rd1, %rd10;
	add.s64 	%rd12, %rd2, %rd10;
	add.s64 	%rd13, %rd3, %rd10;
	ld.global.f32 	%f1, [%rd13];
	ld.global.f32 	%f2, [%rd12];
	add.f32 	%f3, %f1, %f2;
	st.global.f32 	[%rd11], %f3;
	add.s32 	%r22, %r22, 1;
	add.s32 	%r20, %r20, 1;
	setp.ne.s32 	%p3, %r20, 0;
	@%p3 bra 	$L__BB0_3;
$L__BB0_4:
	add.s32 	%r19, %r4, -1;
	setp.lt.u32 	%p4, %r19, 3;
	@%p4 bra 	$L__BB0_7;
	add.s64 	%rd4, %rd3, 8;
	add.s64 	%rd5, %rd2, 8;
	add.s64 	%rd6, %rd1, 8;
$L__BB0_6:
	mul.wide.s32 	%rd14, %r22, 4;
	add.s64 	%rd15, %rd4, %rd14;
	add.s64 	%rd16, %rd5, %rd14;
	add.s64 	%rd17, %rd6, %rd14;
	ld.global.f32 	%f4, [%rd15+-8];
	ld.global.f32 	%f5, [%rd16+-8];
	add.f32 	%f6, %f4, %f5;
	st.global.f32 	[%rd17+-8], %f6;
	ld.global.f32 	%f7, [%rd15+-4];
	ld.global.f32 	%f8, [%rd16+-4];
	add.f32 	%f9, %f7, %f8;
	st.global.f32 	[%rd17+-4], %f9;
	ld.global.f32 	%f10, [%rd15];
	ld.global.f32 	%f11, [%rd16];
	add.f32 	%f12, %f10, %f11;
	st.global.f32 	[%rd17], %f12;
	ld.global.f32 	%f13, [%rd15+4];
	ld.global.f32 	%f14, [%rd16+4];
	add.f32 	%f15, %f13, %f14;
	st.global.f32 	[%rd17+4], %f15;
	add.s32 	%r22, %r22, 4;
	setp.lt.s32 	%p5, %r22, %r3;
	@%p5 bra 	$L__BB0_6;
$L__BB0_7:
	ret;

}
	// .globl	_Z15vecAddCoalescedPfS_S_ii
.visible .entry _Z15vecAddCoalescedPfS_S_ii(
	.param .u64 .ptr .align 1 _Z15vecAddCoalescedPfS_S_ii_param_0,
	.param .u64 .ptr .align 1 _Z15vecAddCoalescedPfS_S_ii_param_1,
	.param .u64 .ptr .align 1 _Z15vecAddCoalescedPfS_S_ii_param_2,
	.param .u32 _Z15vecAddCoalescedPfS_S_ii_param_3,
	.param .u32 _Z15vecAddCoalescedPfS_S_ii_param_4
)
{
	.reg .pred 	%p<7>;
	.reg .b32 	%r<31>;
	.reg .b32 	%f<16>;
	.reg .b64 	%rd<25>;

	ld.param.u64 	%rd4, [_Z15vecAddCoalescedPfS_S_ii_param_0];
	ld.param.u64 	%rd5, [_Z15vecAddCoalescedPfS_S_ii_param_1];
	ld.param.u64 	%rd6, [_Z15vecAddCoalescedPfS_S_ii_param_2];
	ld.param.u32 	%r12, [_Z15vecAddCoalescedPfS_S_ii_param_3];
	cvta.to.global.u64 	%rd1, %rd6;
	cvta.to.global.u64 	%rd2, %rd5;
	cvta.to.global.u64 	%rd3, %rd4;
	mov.u32 	%r13, %ctaid.x;
	mov.u32 	%r14, %ntid.x;
	mov.u32 	%r15, %tid.x;
	mad.lo.s32 	%r29, %r13, %r14, %r15;
	mov.u32 	%r16, %nctaid.x;
	mul.lo.s32 	%r2, %r16, %r14;
	setp.ge.s32 	%p1, %r29, %r12;
	@%p1 bra 	$L__BB1_7;
	add.s32 	%r17, %r29, %r2;
	max.s32 	%r18, %r12, %r17;
	setp.lt.s32 	%p2, %r17, %r12;
	selp.u32 	%r19, 1, 0, %p2;
	add.s32 	%r20, %r17, %r19;
	sub.s32 	%r21, %r18, %r20;
	div.u32 	%r22, %r21, %r2;
	add.s32 	%r3, %r22, %r19;
	and.b32  	%r23, %r3, 3;
	setp.eq.s32 	%p3, %r23, 3;
	@%p3 bra 	$L__BB1_4;
	add.s32 	%r24, %r3, 1;
	and.b32  	%r25, %r24, 3;
	neg.s32 	%r27, %r25;
$L__BB1_3:
	.pragma "nounroll";
	mul.wide.s32 	%rd7, %r29, 4;
	add.s64 	%rd8, %rd1, %rd7;
	add.s64 	%rd9, %rd2, %rd7;
	add.s64 	%rd10, %rd3, %rd7;
	ld.global.f32 	%f1, [%rd10];
	ld.global.f32 	%f2, [%rd9];
	add.f32 	%f3, %f1, %f2;
	st.global.f32 	[%rd8], %f3;
	add.s32 	%r29, %r29, %r2;
	add.s32 	%r27, %r27, 1;
	setp.ne.s32 	%p4, %r27, 0;
	@%p4 bra 	$L__BB1_3;
$L__BB1_4:
	setp.lt.u32 	%p5, %r3, 3;
	@%p5 bra 	$L__BB1_7;
	mul.wide.s32 	%rd15, %r2, 4;
	shl.b32 	%r26, %r2, 2;
$L__BB1_6:
	mul.wide.s32 	%rd11, %r29, 4;
	add.s64 	%rd12, %rd3, %rd11;
	ld.global.f32 	%f4, [%rd12];
	add.s64 	%rd13, %rd2, %rd11;
	ld.global.f32 	%f5, [%rd13];
	add.f32 	%f6, %f4, %f5;
	add.s64 	%rd14, %rd1, %rd11;
	st.global.f32 	[%rd14], %f6;
	add.s64 	%rd16, %rd12, %rd15;
	ld.global.f32 	%f7, [%rd16];
	add.s64 	%rd17, %rd13, %rd15;
	ld.global.f32 	%f8, [%rd17];
	add.f32 	%f9, %f7, %f8;
	add.s64 	%rd18, %rd14, %rd15;
	st.global.f32 	[%rd18], %f9;
	add.s64 	%rd19, %rd16, %rd15;
	ld.global.f32 	%f10, [%rd19];
	add.s64 	%rd20, %rd17, %rd15;
	ld.global.f32 	%f11, [%rd20];
	add.f32 	%f12, %f10, %f11;
	add.s64 	%rd21, %rd18, %rd15;
	st.global.f32 	[%rd21], %f12;
	add.s64 	%rd22, %rd19, %rd15;
	ld.global.f32 	%f13, [%rd22];
	add.s64 	%rd23, %rd20, %rd15;
	ld.global.f32 	%f14, [%rd23];
	add.f32 	%f15, %f13, %f14;
	add.s64 	%rd24, %rd21, %rd15;
	st.global.f32 	[%rd24], %f15;
	add.s32 	%r29, %r26, %r29;
	setp.lt.s32 	%p6, %r29, %r12;
	@%p6 bra 	$L__BB1_6;
$L__BB1_7:
	ret;

}
	// .globl	_Z11initDataGpuPfi
.visible .entry _Z11initDataGpuPfi(
	.param .u64 .ptr .align 1 _Z11initDataGpuPfi_param_0,
	.param .u32 _Z11initDataGpuPfi_param_1
)
{
	.reg .b32 	%r<6>;
	.reg .b64 	%rd<5>;

	ld.param.u64 	%rd1, [_Z11initDataGpuPfi_param_0];
	cvta.to.global.u64 	%rd2, %rd1;
	mov.u32 	%r1, %ctaid.x;
	mov.u32 	%r2, %ntid.x;
	mov.u32 	%r3, %tid.x;
	mad.lo.s32 	%r4, %r1, %r2, %r3;
	mul.wide.s32 	%rd3, %r4, 4;
	add.s64 	%rd4, %rd2, %rd3;
	mov.b32 	%r5, 0;
	st.global.u32 	[%rd4], %r5;
	ret;

}


// ===== COMPILED SASS (sm_100) =====

	.target	sm_100

	.elftype	@"ET_EXEC"


//--------------------- .note.nv.tkinfo           --------------------------
	.section	.note.nv.tkinfo,"",@"SHT_NOTE"
	.sectionflags	@"SHF_NOTE_NV_TKINFO"
	.tkinfo
        /*0018*/ 	.word	0x00000002
        /*0030*/ 	.string	""
        /*0030*/ 	.string	"ptxas"
        /*0030*/ 	.string	"Cuda compilation tools, release 13.0, V13.0.88"
        /*0030*/ 	.string	"Build cuda_13.0.r13.0/compiler.36424714_0"
        /*0030*/ 	.string	"-arch sm_100 -m 64 "



//--------------------- .note.nv.cuinfo           --------------------------
	.section	.note.nv.cuinfo,"",@"SHT_NOTE"
	.sectionflags	@"SHF_NOTE_NV_CUINFO"
        /*0018*/ 	.short	0x0002
        /*001a*/ 	.short	0x0064
        /*001c*/ 	.short	0x0082
	.zero		2


//--------------------- .nv.info                  --------------------------
	.section	.nv.info,"",@"SHT_CUDA_INFO"
	.align	4


	//----- nvinfo : EIATTR_REGCOUNT
	.align		4
        /*0000*/ 	.byte	0x04, 0x2f
        /*0002*/ 	.short	(.L_1 - .L_0)
	.align		4
.L_0:
        /*0004*/ 	.word	index@(_Z17vecAddUncoalescedPfS_S_ii)
        /*0008*/ 	.word	0x00000014


	//----- nvinfo : EIATTR_FRAME_SIZE
	.align		4
.L_1:
        /*000c*/ 	.byte	0x04, 0x11
        /*000e*/ 	.short	(.L_3 - .L_2)
	.align		4
.L_2:
        /*0010*/ 	.word	index@(_Z17vecAddUncoalescedPfS_S_ii)
        /*0014*/ 	.word	0x00000000


	//----- nvinfo : EIATTR_REGCOUNT
	.align		4
.L_3:
        /*0018*/ 	.byte	0x04, 0x2f
        /*001a*/ 	.short	(.L_5 - .L_4)
	.align		4
.L_4:
        /*001c*/ 	.word	index@(_Z15vecAddCoalescedPfS_S_ii)
        /*0020*/ 	.word	0x0000001a


	//----- nvinfo : EIATTR_FRAME_SIZE
	.align		4
.L_5:
        /*0024*/ 	.byte	0x04, 0x11
        /*0026*/ 	.short	(.L_7 - .L_6)
	.align		4
.L_6:
        /*0028*/ 	.word	index@(_Z15vecAddCoalescedPfS_S_ii)
        /*002c*/ 	.word	0x00000000


	//----- nvinfo : EIATTR_REGCOUNT
	.align		4
.L_7:
        /*0030*/ 	.byte	0x04, 0x2f
        /*0032*/ 	.short	(.L_9 - .L_8)
	.align		4
.L_8:
        /*0034*/ 	.word	index@(_Z11initDataGpuPfi)
        /*0038*/ 	.word	0x00000008


	//----- nvinfo : EIATTR_FRAME_SIZE
	.align		4
.L_9:
        /*003c*/ 	.byte	0x04, 0x11
        /*003e*/ 	.short	(.L_11 - .L_10)
	.align		4
.L_10:
        /*0040*/ 	.word	index@(_Z11initDataGpuPfi)
        /*0044*/ 	.word	0x00000000


	//----- nvinfo : EIATTR_MIN_STACK_SIZE
	.align		4
.L_11:
        /*0048*/ 	.byte	0x04, 0x12
        /*004a*/ 	.short	(.L_13 - .L_12)
	.align		4
.L_12:
        /*004c*/ 	.word	index@(_Z11initDataGpuPfi)
        /*0050*/ 	.word	0x00000000


	//----- nvinfo : EIATTR_MIN_STACK_SIZE
	.align		4
.L_13:
        /*0054*/ 	.byte	0x04, 0x12
        /*0056*/ 	.short	(.L_15 - .L_14)
	.align		4
.L_14:
        /*0058*/ 	.word	index@(_Z15vecAddCoalescedPfS_S_ii)
        /*005c*/ 	.word	0x00000000


	//----- nvinfo : EIATTR_MIN_STACK_SIZE
	.align		4
.L_15:
        /*0060*/ 	.byte	0x04, 0x12
        /*0062*/ 	.short	(.L_17 - .L_16)
	.align		4
.L_16:
        /*0064*/ 	.word	index@(_Z17vecAddUncoalescedPfS_S_ii)
        /*0068*/ 	.word	0x00000000
.L_17:


//--------------------- .nv.compat                --------------------------
	.section	.nv.compat,"",@"SHT_CUDA_COMPAT_INFO"
	.align	4
        /*0000*/ 	.byte	0x02, 0x09, 0x00, 0x00, 0x02, 0x02, 0x01, 0x00, 0x02, 0x05, 0x05, 0x00, 0x03, 0x07, 0x01, 0x01
        /*0010*/ 	.byte	0x02, 0x03, 0x00, 0x00, 0x02, 0x06, 0x01, 0x00, 0x04, 0x0b, 0x08, 0x00, 0x09, 0x00, 0x00, 0x00
        /*0020*/ 	.byte	0x00, 0x00, 0x00, 0x00


//--------------------- .nv.info._Z11initDataGpuPfi --------------------------
	.section	.nv.info._Z11initDataGpuPfi,"",@"SHT_CUDA_INFO"
	.sectionflags	@""
	.align	4


	//----- nvinfo : EIATTR_CUDA_API_VERSION
	.align		4
        /*0000*/ 	.byte	0x04, 0x37
        /*0002*/ 	.short	(.L_19 - .L_18)
.L_18:
        /*0004*/ 	.word	0x00000082


	//----- nvinfo : EIATTR_KPARAM_INFO
	.align		4
.L_19:
        /*0008*/ 	.byte	0x04, 0x17
        /*000a*/ 	.short	(.L_21 - .L_20)
.L_20:
        /*000c*/ 	.word	0x00000000
        /*0010*/ 	.short	0x0001
        /*0012*/ 	.short	0x0008
        /*0014*/ 	.byte	0x00, 0xf0, 0x11, 0x00


	//----- nvinfo : EIATTR_KPARAM_INFO
	.align		4
.L_21:
        /*0018*/ 	.byte	0x04, 0x17
        /*001a*/ 	.short	(.L_23 - .L_22)
.L_22:
        /*001c*/ 	.word	0x00000000
        /*0020*/ 	.short	0x0000
        /*0022*/ 	.short	0x0000
        /*0024*/ 	.byte	0x00, 0xf5, 0x21, 0x00


	//----- nvinfo : EIATTR_SPARSE_MMA_MASK
	.align		4
.L_23:
        /*0028*/ 	.byte	0x03, 0x50
        /*002a*/ 	.short	0x0000


	//----- nvinfo : EIATTR_MAXREG_COUNT
	.align		4
        /*002c*/ 	.byte	0x03, 0x1b
        /*002e*/ 	.short	0x00ff


	//----- nvinfo : EIATTR_MERCURY_ISA_VERSION
	.align		4
        /*0030*/ 	.byte	0x03, 0x5f
        /*0032*/ 	.short	0x0101


	//----- nvinfo : EIATTR_VRC_CTA_INIT_COUNT
	.align		4
        /*0034*/ 	.byte	0x02, 0x4a
	.zero		1
	.zero		1


	//----- nvinfo : EIATTR_EXIT_INSTR_OFFSETS
	.align		4
        /*0038*/ 	.byte	0x04, 0x1c
        /*003a*/ 	.short	(.L_25 - .L_24)


	//   ....[0]....
.L_24:
        /*003c*/ 	.word	0x00000090


	//----- nvinfo : EIATTR_CBANK_PARAM_SIZE
	.align		4
.L_25:
        /*0040*/ 	.byte	0x03, 0x19
        /*0042*/ 	.short	0x000c


	//----- nvinfo : EIATTR_PARAM_CBANK
	.align		4
        /*0044*/ 	.byte	0x04, 0x0a
        /*0046*/ 	.short	(.L_27 - .L_26)
	.align		4
.L_26:
        /*0048*/ 	.word	index@(.nv.constant0._Z11initDataGpuPfi)
        /*004c*/ 	.short	0x0380
        /*004e*/ 	.short	0x000c


	//----- nvinfo : EIATTR_SW_WAR
	.align		4
.L_27:
        /*0050*/ 	.byte	0x04, 0x36
        /*0052*/ 	.short	(.L_29 - .L_28)
.L_28:
        /*0054*/ 	.word	0x00000008
.L_29:


//--------------------- .nv.info._Z15vecAddCoalescedPfS_S_ii --------------------------
	.section	.nv.info._Z15vecAddCoalescedPfS_S_ii,"",@"SHT_CUDA_INFO"
	.sectionflags	@""
	.align	4


	//----- nvinfo : EIATTR_CUDA_API_VERSION
	.align		4
        /*0000*/ 	.byte	0x04, 0x37
        /*0002*/ 	.short	(.L_31 - .L_30)
.L_30:
        /*0004*/ 	.word	0x00000082


	//----- nvinfo : EIATTR_KPARAM_INFO
	.align		4
.L_31:
        /*0008*/ 	.byte	0x04, 0x17
        /*000a*/ 	.short	(.L_33 - .L_32)
.L_32:
        /*000c*/ 	.word	0x00000000
        /*0010*/ 	.short	0x0004
        /*0012*/ 	.short	0x001c
        /*0014*/ 	.byte	0x00, 0xf0, 0x11, 0x00


	//----- nvinfo : EIATTR_KPARAM_INFO
	.align		4
.L_33:
        /*0018*/ 	.byte	0x04, 0x17
        /*001a*/ 	.short	(.L_35 - .L_34)
.L_34:
        /*001c*/ 	.word	0x00000000
        /*0020*/ 	.short	0x0003
        /*0022*/ 	.short	0x0018
        /*0024*/ 	.byte	0x00, 0xf0, 0x11, 0x00


	//----- nvinfo : EIATTR_KPARAM_INFO
	.align		4
.L_35:
        /*0028*/ 	.byte	0x04, 0x17
        /*002a*/ 	.short	(.L_37 - .L_36)
.L_36:
        /*002c*/ 	.word	0x00000000
        /*0030*/ 	.short	0x0002
        /*0032*/ 	.short	0x0010
        /*0034*/ 	.byte	0x00, 0xf5, 0x21, 0x00


	//----- nvinfo : EIATTR_KPARAM_INFO
	.align		4
.L_37:
        /*0038*/ 	.byte	0x04, 0x17
        /*003a*/ 	.short	(.L_39 - .L_38)
.L_38:
        /*003c*/ 	.word	0x00000000
        /*0040*/ 	.short	0x0001
        /*0042*/ 	.short	0x0008
        /*0044*/ 	.byte	0x00, 0xf5, 0x21, 0x00


	//----- nvinfo : EIATTR_KPARAM_INFO
	.align		4
.L_39:
        /*0048*/ 	.byte	0x04, 0x17
        /*004a*/ 	.short	(.L_41 - .L_40)
.L_40:
        /*004c*/ 	.word	0x00000000
        /*0050*/ 	.short	0x0000
        /*0052*/ 	.short	0x0000
        /*0054*/ 	.byte	0x00, 0xf5, 0x21, 0x00


	//----- nvinfo : EIATTR_SPARSE_MMA_MASK
	.align		4
.L_41:
        /*0058*/ 	.byte	0x03, 0x50
        /*005a*/ 	.short	0x0000


	//----- nvinfo : EIATTR_MAXREG_COUNT
	.align		4
        /*005c*/ 	.byte	0x03, 0x1b
        /*005e*/ 	.short	0x00ff


	//----- nvinfo : EIATTR_MERCURY_ISA_VERSION
	.align		4
        /*0060*/ 	.byte	0x03, 0x5f
        /*0062*/ 	.short	0x0101


	//----- nvinfo : EIATTR_VRC_CTA_INIT_COUNT
	.align		4
        /*0064*/ 	.byte	0x02, 0x4a
	.zero		1
	.zero		1


	//----- nvinfo : EIATTR_EXIT_INSTR_OFFSETS
	.align		4
        /*0068*/ 	.byte	0x04, 0x1c
        /*006a*/ 	.short	(.L_43 - .L_42)


	//   ....[0]....
.L_42:
        /*006c*/ 	.word	0x00000090


	//   ....[1]....
        /*0070*/ 	.word	0x000003a0


	//   ....[2]....
        /*0074*/ 	.word	0x000005d0


	//----- nvinfo : EIATTR_CRS_STACK_SIZE
	.align		4
.L_43:
        /*0078*/ 	.byte	0x04, 0x1e
        /*007a*/ 	.short	(.L_45 - .L_44)
.L_44:
        /*007c*/ 	.word	0x00000000


	//----- nvinfo : EIATTR_CBANK_PARAM_SIZE
	.align		4
.L_45:
        /*0080*/ 	.byte	0x03, 0x19
        /*0082*/ 	.short	0x0020


	//----- nvinfo : EIATTR_PARAM_CBANK
	.align		4
        /*0084*/ 	.byte	0x04, 0x0a
        /*0086*/ 	.short	(.L_47 - .L_46)
	.align		4
.L_46:
        /*0088*/ 	.word	index@(.nv.constant0._Z15vecAddCoalescedPfS_S_ii)
        /*008c*/ 	.short	0x0380
        /*008e*/ 	.short	0x0020


	//----- nvinfo : EIATTR_SW_WAR
	.align		4
.L_47:
        /*0090*/ 	.byte	0x04, 0x36
        /*0092*/ 	.short	(.L_49 - .L_48)
.L_48:
        /*0094*/ 	.word	0x00000008
.L_49:


//--------------------- .nv.info._Z17vecAddUncoalescedPfS_S_ii --------------------------
	.section	.nv.info._Z17vecAddUncoalescedPfS_S_ii,"",@"SHT_CUDA_INFO"
	.sectionflags	@""
	.align	4


	//----- nvinfo : EIATTR_CUDA_API_VERSION
	.align		4
        /*0000*/ 	.byte	0x04, 0x37
        /*0002*/ 	.short	(.L_51 - .L_50)
.L_50:
        /*0004*/ 	.word	0x00000082


	//----- nvinfo : EIATTR_KPARAM_INFO
	.align		4
.L_51:
        /*0008*/ 	.byte	0x04, 0x17
        /*000a*/ 	.short	(.L_53 - .L_52)
.L_52:
        /*000c*/ 	.word	0x00000000
        /*0010*/ 	.short	0x0004
        /*0012*/ 	.short	0x001c
        /*0014*/ 	.byte	0x00, 0xf0, 0x11, 0x00


	//----- nvinfo : EIATTR_KPARAM_INFO
	.align		4
.L_53:
        /*0018*/ 	.byte	0x04, 0x17
        /*001a*/ 	.short	(.L_55 - .L_54)
.L_54:
        /*001c*/ 	.word	0x00000000
        /*0020*/ 	.short	0x0003
        /*0022*/ 	.short	0x0018
        /*0024*/ 	.byte	0x00, 0xf0, 0x11, 0x00


	//----- nvinfo : EIATTR_KPARAM_INFO
	.align		4
.L_55:
        /*0028*/ 	.byte	0x04, 0x17
        /*002a*/ 	.short	(.L_57 - .L_56)
.L_56:
        /*002c*/ 	.word	0x00000000
        /*0030*/ 	.short	0x0002
        /*0032*/ 	.short	0x0010
        /*0034*/ 	.byte	0x00, 0xf5, 0x21, 0x00


	//----- nvinfo : EIATTR_KPARAM_INFO
	.align		4
.L_57:
        /*0038*/ 	.byte	0x04, 0x17
        /*003a*/ 	.short	(.L_59 - .L_58)
.L_58:
        /*003c*/ 	.word	0x00000000
        /*0040*/ 	.short	0x0001
        /*0042*/ 	.short	0x0008
        /*0044*/ 	.byte	0x00, 0xf5, 0x21, 0x00


	//----- nvinfo : EIATTR_KPARAM_INFO
	.align		4
.L_59:
        /*0048*/ 	.byte	0x04, 0x17
        /*004a*/ 	.short	(.L_61 - .L_60)
.L_60:
        /*004c*/ 	.word	0x00000000
        /*0050*/ 	.short	0x0000
        /*0052*/ 	.short	0x0000
        /*0054*/ 	.byte	0x00, 0xf5, 0x21, 0x00


	//----- nvinfo : EIATTR_SPARSE_MMA_MASK
	.align		4
.L_61:
        /*0058*/ 	.byte	0x03, 0x50
        /*005a*/ 	.short	0x0000


	//----- nvinfo : EIATTR_MAXREG_COUNT
	.align		4
        /*005c*/ 	.byte	0x03, 0x1b
        /*005e*/ 	.short	0x00ff


	//----- nvinfo : EIATTR_MERCURY_ISA_VERSION
	.align		4
        /*0060*/ 	.byte	0x03, 0x5f
        /*0062*/ 	.short	0x0101


	//----- nvinfo : EIATTR_VRC_CTA_INIT_COUNT
	.align		4
        /*0064*/ 	.byte	0x02, 0x4a
	.zero		1
	.zero		1


	//----- nvinfo : EIATTR_EXIT_INSTR_OFFSETS
	.align		4
        /*0068*/ 	.byte	0x04, 0x1c
        /*006a*/ 	.short	(.L_63 - .L_62)


	//   ....[0]....
.L_62:
        /*006c*/ 	.word	0x00000090


	//   ....[1]....
        /*0070*/ 	.word	0x00000220


	//   ....[2]....
        /*0074*/ 	.word	0x00000470


	//----- nvinfo : EIATTR_CRS_STACK_SIZE
	.align		4
.L_63:
        /*0078*/ 	.byte	0x04, 0x1e
        /*007a*/ 	.short	(.L_65 - .L_64)
.L_64:
        /*007c*/ 	.word	0x00000000


	//----- nvinfo : EIATTR_CBANK_PARAM_SIZE
	.align		4
.L_65:
        /*0080*/ 	.byte	0x03, 0x19
        /*0082*/ 	.short	0x0020


	//----- nvinfo : EIATTR_PARAM_CBANK
	.align		4
        /*0084*/ 	.byte	0x04, 0x0a
        /*0086*/ 	.short	(.L_67 - .L_66)
	.align		4
.L_66:
        /*0088*/ 	.word	index@(.nv.constant0._Z17vecAddUncoalescedPfS_S_ii)
        /*008c*/ 	.short	0x0380
        /*008e*/ 	.short	0x0020


	//----- nvinfo : EIATTR_SW_WAR
	.align		4
.L_67:
        /*0090*/ 	.byte	0x04, 0x36
        /*0092*/ 	.short	(.L_69 - .L_68)
.L_68:
        /*0094*/ 	.word	0x00000008
.L_69:


//--------------------- .nv.callgraph             --------------------------
	.section	.nv.callgraph,"",@"SHT_CUDA_CALLGRAPH"
	.align	4
	.sectionentsize	8
	.align		4
        /*0000*/ 	.word	0x00000000
	.align		4
        /*0004*/ 	.word	0xffffffff
	.align		4
        /*0008*/ 	.word	0x00000000
	.align		4
        /*000c*/ 	.word	0xfffffffe
	.align		4
        /*0010*/ 	.word	0x00000000
	.align		4
        /*0014*/ 	.word	0xfffffffd
	.align		4
        /*0018*/ 	.word	0x00000000
	.align		4
        /*001c*/ 	.word	0xfffffffc


//--------------------- .text._Z11initDataGpuPfi  --------------------------
	.section	.text._Z11initDataGpuPfi,"ax",@progbits
	.align	128
        .global         _Z11initDataGpuPfi
        .type           _Z11initDataGpuPfi,@function
        .size           _Z11initDataGpuPfi,(.L_x_11 - _Z11initDataGpuPfi)
        .other          _Z11initDataGpuPfi,@"STO_CUDA_ENTRY STV_DEFAULT"
_Z11initDataGpuPfi:
.text._Z11initDataGpuPfi:
[----:B------:R-:W-:Y:S01]  /*0000*/  LDC R1, c[0x0][0x37c] ;  /* 0x0000df00ff017b82 */ /* 0x000fe20000000800 */
[----:B------:R-:W0:Y:S07]  /*0010*/  S2R R0, SR_TID.X ;  /* 0x0000000000007919 */ /* 0x000e2e0000002100 */
[----:B------:R-:W0:Y:S01]  /*0020*/  S2UR UR6, SR_CTAID.X ;  /* 0x00000000000679c3 */ /* 0x000e220000002500 */
[----:B------:R-:W1:Y:S07]  /*0030*/  LDCU.64 UR4, c[0x0][0x358] ;  /* 0x00006b00ff0477ac */ /* 0x000e6e0008000a00 */
[----:B------:R-:W0:Y:S08]  /*0040*/  LDC R5, c[0x0][0x360] ;  /* 0x0000d800ff057b82 */ /* 0x000e300000000800 */
[----:B------:R-:W2:Y:S01]  /*0050*/  LDC.64 R2, c[0x0][0x380] ;  /* 0x0000e000ff027b82 */ /* 0x000ea20000000a00 */
[----:B0-----:R-:W-:-:S04]  /*0060*/  IMAD R5, R5, UR6, R0 ;  /* 0x0000000605057c24 */ /* 0x001fc8000f8e0200 */
[----:B--2---:R-:W-:-:S05]  /*0070*/  IMAD.WIDE R2, R5, 0x4, R2 ;  /* 0x0000000405027825 */ /* 0x004fca00078e0202 */
[----:B-1----:R-:W-:Y:S01]  /*0080*/  STG.E desc[UR4][R2.64], RZ ;  /* 0x000000ff02007986 */ /* 0x002fe2000c101904 */
[----:B------:R-:W-:Y:S05]  /*0090*/  EXIT ;  /* 0x000000000000794d */ /* 0x000fea0003800000 */
.L_x_0:
[----:B------:R-:W-:-:S00]  /*00a0*/  BRA `(.L_x_0) ;  /* 0xfffffffc00fc7947 */ /* 0x000fc0000383ffff */
[----:B------:R-:W-:-:S00]  /*00b0*/  NOP ;  /* 0x0000000000007918 */ /* 0x000fc00000000000 */
        /* <DEDUP_REMOVED lines=12> */
.L_x_11:


//--------------------- .text._Z15vecAddCoalescedPfS_S_ii --------------------------
	.section	.text._Z15vecAddCoalescedPfS_S_ii,"ax",@progbits
	.align	128
        .global         _Z15vecAddCoalescedPfS_S_ii
        .type           _Z15vecAddCoalescedPfS_S_ii,@function
        .size           _Z15vecAddCoalescedPfS_S_ii,(.L_x_12 - _Z15vecAddCoalescedPfS_S_ii)
        .other          _Z15vecAddCoalescedPfS_S_ii,@"STO_CUDA_ENTRY STV_DEFAULT"
_Z15vecAddCoalescedPfS_S_ii:
.text._Z15vecAddCoalescedPfS_S_ii:
[----:B------:R-:W-:Y:S01]  /*0000*/  LDC R1, c[0x0][0x37c] ;  /* 0x0000df00ff017b82 */ /* 0x000fe20000000800 */
[----:B------:R-:W0:Y:S07]  /*0010*/  S2R R3, SR_TID.X ;  /* 0x0000000000037919 */ /* 0x000e2e0000002100 */
[----:B------:R-:W0:Y:S01]  /*0020*/  S2UR UR4, SR_CTAID.X ;  /* 0x00000000000479c3 */ /* 0x000e220000002500 */
[----:B------:R-:W1:Y:S07]  /*0030*/  LDCU UR6, c[0x0][0x398] ;  /* 0x00007300ff0677ac */ /* 0x000e6e0008000800 */
[----:B------:R-:W0:Y:S01]  /*0040*/  LDC R0, c[0x0][0x360] ;  /* 0x0000d800ff007b82 */ /* 0x000e220000000800 */
[----:B------:R-:W2:Y:S01]  /*0050*/  LDCU UR5, c[0x0][0x370] ;  /* 0x00006e00ff0577ac */ /* 0x000ea20008000800 */
[----:B0-----:R-:W-:-:S02]  /*0060*/  IMAD R3, R0, UR4, R3 ;  /* 0x0000000400037c24 */ /* 0x001fc4000f8e0203 */
[----:B--2---:R-:W-:-:S03]  /*0070*/  IMAD R0, R0, UR5, RZ ;  /* 0x0000000500007c24 */ /* 0x004fc6000f8e02ff */
[----:B-1----:R-:W-:-:S13]  /*0080*/  ISETP.GE.AND P0, PT, R3, UR6, PT ;  /* 0x0000000603007c0c */ /* 0x002fda000bf06270 */
[----:B------:R-:W-:Y:S05]  /*0090*/  @P0 EXIT ;  /* 0x000000000000094d */ /* 0x000fea0003800000 */
[----:B------:R-:W0:Y:S01]  /*00a0*/  I2F.U32.RP R8, R0 ;  /* 0x0000000000087306 */ /* 0x000e220000209000 */
[----:B------:R-:W-:Y:S01]  /*00b0*/  IADD3 R2, PT, PT, R0, R3, RZ ;  /* 0x0000000300027210 */ /* 0x000fe20007ffe0ff */
[----:B------:R-:W1:Y:S01]  /*00c0*/  LDCU.64 UR4, c[0x0][0x358] ;  /* 0x00006b00ff0477ac */ /* 0x000e620008000a00 */
[----:B------:R-:W-:Y:S01]  /*00d0*/  IADD3 R9, PT, PT, RZ, -R0, RZ ;  /* 0x80000000ff097210 */ /* 0x000fe20007ffe0ff */
[----:B------:R-:W-:Y:S01]  /*00e0*/  BSSY.RECONVERGENT B0, `(.L_x_1) ;  /* 0x000002b000007945 */ /* 0x000fe20003800200 */
[C---:B------:R-:W-:Y:S02]  /*00f0*/  ISETP.GE.AND P0, PT, R2.reuse, UR6, PT ;  /* 0x0000000602007c0c */ /* 0x040fe4000bf06270 */
[----:B------:R-:W-:Y:S02]  /*0100*/  VIMNMX R7, PT, PT, R2, UR6, !PT ;  /* 0x0000000602077c48 */ /* 0x000fe4000ffe0100 */
[----:B------:R-:W-:Y:S02]  /*0110*/  SEL R6, RZ, 0x1, P0 ;  /* 0x00000001ff067807 */ /* 0x000fe40000000000 */
[----:B------:R-:W-:-:S02]  /*0120*/  ISETP.NE.U32.AND P2, PT, R0, RZ, PT ;  /* 0x000000ff0000720c */ /* 0x000fc40003f45070 */
[----:B------:R-:W-:Y:S01]  /*0130*/  IADD3 R7, PT, PT, R7, -R2, -R6 ;  /* 0x8000000207077210 */ /* 0x000fe20007ffe806 */
[----:B0-----:R-:W0:Y:S02]  /*0140*/  MUFU.RCP R8, R8 ;  /* 0x0000000800087308 */ /* 0x001e240000001000 */
[----:B0-----:R-:W-:-:S06]  /*0150*/  IADD3 R4, PT, PT, R8, 0xffffffe, RZ ;  /* 0x0ffffffe08047810 */ /* 0x001fcc0007ffe0ff */
[----:B------:R0:W2:Y:S02]  /*0160*/  F2I.FTZ.U32.TRUNC.NTZ R5, R4 ;  /* 0x0000000400057305 */ /* 0x0000a4000021f000 */
[----:B0-----:R-:W-:Y:S02]  /*0170*/  HFMA2 R4, -RZ, RZ, 0, 0 ;  /* 0x00000000ff047431 */ /* 0x001fe400000001ff */
[----:B--2---:R-:W-:-:S04]  /*0180*/  IMAD R9, R9, R5, RZ ;  /* 0x0000000509097224 */ /* 0x004fc800078e02ff */
[----:B------:R-:W-:-:S06]  /*0190*/  IMAD.HI.U32 R8, R5, R9, R4 ;  /* 0x0000000905087227 */ /* 0x000fcc00078e0004 */
[----:B------:R-:W-:-:S05]  /*01a0*/  IMAD.HI.U32 R5, R8, R7, RZ ;  /* 0x0000000708057227 */ /* 0x000fca00078e00ff */
[----:B------:R-:W-:-:S05]  /*01b0*/  IADD3 R2, PT, PT, -R5, RZ, RZ ;  /* 0x000000ff05027210 */ /* 0x000fca0007ffe1ff */
[----:B------:R-:W-:-:S05]  /*01c0*/  IMAD R7, R0, R2, R7 ;  /* 0x0000000200077224 */ /* 0x000fca00078e0207 */
[----:B------:R-:W-:-:S13]  /*01d0*/  ISETP.GE.U32.AND P0, PT, R7, R0, PT ;  /* 0x000000000700720c */ /* 0x000fda0003f06070 */
[----:B------:R-:W-:Y:S02]  /*01e0*/  @P0 IADD3 R7, PT, PT, -R0, R7, RZ ;  /* 0x0000000700070210 */ /* 0x000fe40007ffe1ff */
[----:B------:R-:W-:Y:S02]  /*01f0*/  @P0 IADD3 R5, PT, PT, R5, 0x1, RZ ;  /* 0x0000000105050810 */ /* 0x000fe40007ffe0ff */
[----:B------:R-:W-:-:S13]  /*0200*/  ISETP.GE.U32.AND P1, PT, R7, R0, PT ;  /* 0x000000000700720c */ /* 0x000fda0003f26070 */
[----:B------:R-:W-:Y:S02]  /*0210*/  @P1 IADD3 R5, PT, PT, R5, 0x1, RZ ;  /* 0x0000000105051810 */ /* 0x000fe40007ffe0ff */
[----:B------:R-:W-:-:S04]  /*0220*/  @!P2 LOP3.LUT R5, RZ, R0, RZ, 0x33, !PT ;  /* 0x00000000ff05a212 */ /* 0x000fc800078e33ff */
[----:B------:R-:W-:-:S04]  /*0230*/  IADD3 R2, PT, PT, R6, R5, RZ ;  /* 0x0000000506027210 */ /* 0x000fc80007ffe0ff */
[C---:B------:R-:W-:Y:S02]  /*0240*/  LOP3.LUT R4, R2.reuse, 0x3, RZ, 0xc0, !PT ;  /* 0x0000000302047812 */ /* 0x040fe400078ec0ff */
[----:B------:R-:W-:Y:S02]  /*0250*/  ISETP.GE.U32.AND P1, PT, R2, 0x3, PT ;  /* 0x000000030200780c */ /* 0x000fe40003f26070 */
[----:B------:R-:W-:-:S13]  /*0260*/  ISETP.NE.AND P0, PT, R4, 0x3, PT ;  /* 0x000000030400780c */ /* 0x000fda0003f05270 */
[----:B-1----:R-:W-:Y:S05]  /*0270*/  @!P0 BRA `(.L_x_2) ;  /* 0x0000000000448947 */ /* 0x002fea0003800000 */
[----:B------:R-:W0:Y:S01]  /*0280*/  LDC.64 R4, c[0x0][0x390] ;  /* 0x0000e400ff047b82 */ /* 0x000e220000000a00 */
[----:B------:R-:W-:-:S04]  /*0290*/  IADD3 R2, PT, PT, R2, 0x1, RZ ;  /* 0x0000000102027810 */ /* 0x000fc80007ffe0ff */
[----:B------:R-:W-:-:S03]  /*02a0*/  LOP3.LUT R2, R2, 0x3, RZ, 0xc0, !PT ;  /* 0x0000000302027812 */ /* 0x000fc600078ec0ff */
[----:B------:R-:W1:Y:S01]  /*02b0*/  LDC.64 R6, c[0x0][0x380] ;  /* 0x0000e000ff067b82 */ /* 0x000e620000000a00 */
[----:B------:R-:W-:-:S07]  /*02c0*/  IADD3 R2, PT, PT, -R2, RZ, RZ ;  /* 0x000000ff02027210 */ /* 0x000fce0007ffe1ff */
[----:B------:R-:W2:Y:S02]  /*02d0*/  LDC.64 R8, c[0x0][0x388] ;  /* 0x0000e200ff087b82 */ /* 0x000ea40000000a00 */
.L_x_3:
[----:B--2---:R-:W-:-:S04]  /*02e0*/  IMAD.WIDE R12, R3, 0x4, R8 ;  /* 0x00000004030c7825 */ /* 0x004fc800078e0208 */
[C---:B-1----:R-:W-:Y:S02]  /*02f0*/  IMAD.WIDE R14, R3.reuse, 0x4, R6 ;  /* 0x00000004030e7825 */ /* 0x042fe400078e0206 */
[----:B------:R-:W2:Y:S04]  /*0300*/  LDG.E R13, desc[UR4][R12.64] ;  /* 0x000000040c0d7981 */ /* 0x000ea8000c1e1900 */
[----:B------:R-:W2:Y:S01]  /*0310*/  LDG.E R14, desc[UR4][R14.64] ;  /* 0x000000040e0e7981 */ /* 0x000ea2000c1e1900 */
[----:B0--3--:R-:W-:Y:S01]  /*0320*/  IMAD.WIDE R10, R3, 0x4, R4 ;  /* 0x00000004030a7825 */ /* 0x009fe200078e0204 */
[----:B------:R-:W-:Y:S02]  /*0330*/  IADD3 R2, PT, PT, R2, 0x1, RZ ;  /* 0x0000000102027810 */ /* 0x000fe40007ffe0ff */
[----:B------:R-:W-:-:S02]  /*0340*/  IADD3 R3, PT, PT, R0, R3, RZ ;  /* 0x0000000300037210 */ /* 0x000fc40007ffe0ff */
[----:B------:R-:W-:Y:S01]  /*0350*/  ISETP.NE.AND P0, PT, R2, RZ, PT ;  /* 0x000000ff0200720c */ /* 0x000fe20003f05270 */
[----:B--2---:R-:W-:-:S05]  /*0360*/  FADD R17, R14, R13 ;  /* 0x0000000d0e117221 */ /* 0x004fca0000000000 */
[----:B------:R3:W-:Y:S07]  /*0370*/  STG.E desc[UR4][R10.64], R17 ;  /* 0x000000110a007986 */ /* 0x0007ee000c101904 */
[----:B------:R-:W-:Y:S05]  /*0380*/  @P0 BRA `(.L_x_3) ;  /* 0xfffffffc00d40947 */ /* 0x000fea000383ffff */
.L_x_2:
[----:B------:R-:W-:Y:S05]  /*0390*/  BSYNC.RECONVERGENT B0 ;  /* 0x0000000000007941 */ /* 0x000fea0003800200 */
.L_x_1:
[----:B------:R-:W-:Y:S05]  /*03a0*/  @!P1 EXIT ;  /* 0x000000000000994d */ /* 0x000fea0003800000 */
.L_x_4:
[----:B------:R-:W3:Y:S08]  /*03b0*/  LDC.64 R4, c[0x0][0x380] ;  /* 0x0000e000ff047b82 */ /* 0x000ef00000000a00 */
[----:B------:R-:W0:Y:S01]  /*03c0*/  LDC.64 R6, c[0x0][0x388] ;  /* 0x0000e200ff067b82 */ /* 0x000e220000000a00 */
[----:B---3--:R-:W-:-:S07]  /*03d0*/  IMAD.WIDE R10, R3, 0x4, R4 ;  /* 0x00000004030a7825 */ /* 0x008fce00078e0204 */
[----:B------:R-:W1:Y:S01]  /*03e0*/  LDC.64 R4, c[0x0][0x390] ;  /* 0x0000e400ff047b82 */ /* 0x000e620000000a00 */
[----:B--2---:R-:W2:Y:S01]  /*03f0*/  LDG.E R2, desc[UR4][R10.64] ;  /* 0x000000040a027981 */ /* 0x004ea2000c1e1900 */
[----:B0-----:R-:W-:-:S05]  /*0400*/  IMAD.WIDE R12, R3, 0x4, R6 ;  /* 0x00000004030c7825 */ /* 0x001fca00078e0206 */
[----:B------:R-:W2:Y:S01]  /*0410*/  LDG.E R7, desc[UR4][R12.64] ;  /* 0x000000040c077981 */ /* 0x000ea2000c1e1900 */
[----:B-1----:R-:W-:-:S04]  /*0420*/  IMAD.WIDE R16, R3, 0x4, R4 ;  /* 0x0000000403107825 */ /* 0x002fc800078e0204 */
[----:B------:R-:W-:-:S04]  /*0430*/  IMAD.WIDE R4, R0, 0x4, R10 ;  /* 0x0000000400047825 */ /* 0x000fc800078e020a */
[----:B--2---:R-:W-:Y:S01]  /*0440*/  FADD R19, R2, R7 ;  /* 0x0000000702137221 */ /* 0x004fe20000000000 */
[----:B------:R-:W-:-:S04]  /*0450*/  IMAD.WIDE R6, R0, 0x4, R12 ;  /* 0x0000000400067825 */ /* 0x000fc800078e020c */
[----:B------:R0:W-:Y:S04]  /*0460*/  STG.E desc[UR4][R16.64], R19 ;  /* 0x0000001310007986 */ /* 0x0001e8000c101904 */
[----:B------:R-:W2:Y:S04]  /*0470*/  LDG.E R2, desc[UR4][R4.64] ;  /* 0x0000000404027981 */ /* 0x000ea8000c1e1900 */
[----:B------:R-:W2:Y:S01]  /*0480*/  LDG.E R15, desc[UR4][R6.64] ;  /* 0x00000004060f7981 */ /* 0x000ea2000c1e1900 */
[----:B------:R-:W-:-:S04]  /*0490*/  IMAD.WIDE R8, R0, 0x4, R16 ;  /* 0x0000000400087825 */ /* 0x000fc800078e0210 */
[----:B------:R-:W-:-:S04]  /*04a0*/  IMAD.WIDE R10, R0, 0x4, R4 ;  /* 0x00000004000a7825 */ /* 0x000fc800078e0204 */
[----:B------:R-:W-:-:S04]  /*04b0*/  IMAD.WIDE R12, R0, 0x4, R6 ;  /* 0x00000004000c7825 */ /* 0x000fc800078e0206 */
[----:B--2---:R-:W-:-:S05]  /*04c0*/  FADD R21, R2, R15 ;  /* 0x0000000f02157221 */ /* 0x004fca0000000000 */
        /* <DEDUP_REMOVED lines=8> */
[----:B------:R-:W1:Y:S04]  /*0550*/  LDG.E R4, desc[UR4][R4.64] ;  /* 0x0000000404047981 */ /* 0x000e68000c1e1900 */
[----:B------:R-:W1:Y:S01]  /*0560*/  LDG.E R7, desc[UR4][R6.64] ;  /* 0x0000000406077981 */ /* 0x000e62000c1e1900 */
[C---:B0-----:R-:W-:Y:S01]  /*0570*/  IMAD.WIDE R16, R0.reuse, 0x4, R14 ;  /* 0x0000000400107825 */ /* 0x041fe200078e020e */
[----:B------:R-:W-:-:S04]  /*0580*/  LEA R3, R0, R3, 0x2 ;  /* 0x0000000300037211 */ /* 0x000fc800078e10ff */
[----:B------:R-:W-:Y:S01]  /*0590*/  ISETP.GE.AND P0, PT, R3, UR6, PT ;  /* 0x0000000603007c0c */ /* 0x000fe2000bf06270 */
[----:B-1----:R-:W-:-:S05]  /*05a0*/  FADD R9, R4, R7 ;  /* 0x0000000704097221 */ /* 0x002fca0000000000 */
[----:B------:R2:W-:Y:S07]  /*05b0*/  STG.E desc[UR4][R16.64], R9 ;  /* 0x0000000910007986 */ /* 0x0005ee000c101904 */
[----:B------:R-:W-:Y:S05]  /*05c0*/  @!P0 BRA `(.L_x_4) ;  /* 0xfffffffc00788947 */ /* 0x000fea000383ffff */
[----:B------:R-:W-:Y:S05]  /*05d0*/  EXIT ;  /* 0x000000000000794d */ /* 0x000fea0003800000 */
.L_x_5:
        /* <DEDUP_REMOVED lines=10> */
.L_x_12:


//--------------------- .text._Z17vecAddUncoalescedPfS_S_ii --------------------------
	.section	.text._Z17vecAddUncoalescedPfS_S_ii,"ax",@progbits
	.align	128
        .global         _Z17vecAddUncoalescedPfS_S_ii
        .type           _Z17vecAddUncoalescedPfS_S_ii,@function
        .size           _Z17vecAddUncoalescedPfS_S_ii,(.L_x_13 - _Z17vecAddUncoalescedPfS_S_ii)
        .other          _Z17vecAddUncoalescedPfS_S_ii,@"STO_CUDA_ENTRY STV_DEFAULT"
_Z17vecAddUncoalescedPfS_S_ii:
.text._Z17vecAddUncoalescedPfS_S_ii:
[----:B------:R-:W-:Y:S01]  /*0000*/  LDC R1, c[0x0][0x37c] ;  /* 0x0000df00ff017b82 */ /* 0x000fe20000000800 */
[----:B------:R-:W0:Y:S07]  /*0010*/  S2R R3, SR_TID.X ;  /* 0x0000000000037919 */ /* 0x000e2e0000002100 */
[----:B------:R-:W0:Y:S01]  /*0020*/  S2UR UR4, SR_CTAID.X ;  /* 0x00000000000479c3 */ /* 0x000e220000002500 */
[----:B------:R-:W1:Y:S07]  /*0030*/  LDCU UR5, c[0x0][0x39c] ;  /* 0x00007380ff0577ac */ /* 0x000e6e0008000800 */
[----:B------:R-:W0:Y:S02]  /*0040*/  LDC R2, c[0x0][0x360] ;  /* 0x0000d800ff027b82 */ /* 0x000e240000000800 */
[----:B0-----:R-:W-:-:S04]  /*0050*/  IMAD R2, R2, UR4, R3 ;  /* 0x0000000402027c24 */ /* 0x001fc8000f8e0203 */
[C---:B-1----:R-:W-:Y:S01]  /*0060*/  IMAD R3, R2.reuse, UR5, RZ ;  /* 0x0000000502037c24 */ /* 0x042fe2000f8e02ff */
[----:B------:R-:W-:-:S04]  /*0070*/  IADD3 R0, PT, PT, R2, UR5, RZ ;  /* 0x0000000502007c10 */ /* 0x000fc8000fffe0ff */
[----:B------:R-:W-:-:S13]  /*0080*/  ISETP.GE.AND P0, PT, R3, R0, PT ;  /* 0x000000000300720c */ /* 0x000fda0003f06270 */
[----:B------:R-:W-:Y:S05]  /*0090*/  @P0 EXIT ;  /* 0x000000000000094d */ /* 0x000fea0003800000 */
[----:B------:R-:W-:Y:S01]  /*00a0*/  IADD3 R5, PT, PT, -R2, 0x1, RZ ;  /* 0x0000000102057810 */ /* 0x000fe20007ffe1ff */
[----:B------:R-:W0:Y:S01]  /*00b0*/  LDCU.64 UR12, c[0x0][0x358] ;  /* 0x00006b00ff0c77ac */ /* 0x000e220008000a00 */
[----:B------:R-:W-:Y:S03]  /*00c0*/  BSSY.RECONVERGENT B0, `(.L_x_6) ;  /* 0x0000015000007945 */ /* 0x000fe60003800200 */
[----:B------:R-:W-:-:S05]  /*00d0*/  IMAD R5, R5, UR5, R2 ;  /* 0x0000000505057c24 */ /* 0x000fca000f8e0202 */
[C---:B------:R-:W-:Y:S02]  /*00e0*/  IADD3 R2, PT, PT, R5.reuse, -0x1, RZ ;  /* 0xffffffff05027810 */ /* 0x040fe40007ffe0ff */
[----:B------:R-:W-:Y:S02]  /*00f0*/  LOP3.LUT P1, R5, R5, 0x3, RZ, 0xc0, !PT ;  /* 0x0000000305057812 */ /* 0x000fe4000782c0ff */
[----:B------:R-:W-:-:S11]  /*0100*/  ISETP.GE.U32.AND P0, PT, R2, 0x3, PT ;  /* 0x000000030200780c */ /* 0x000fd60003f06070 */
[----:B0-----:R-:W-:Y:S05]  /*0110*/  @!P1 BRA `(.L_x_7) ;  /* 0x00000000003c9947 */ /* 0x001fea0003800000 */
[----:B------:R-:W0:Y:S01]  /*0120*/  LDC.64 R10, c[0x0][0x390] ;  /* 0x0000e400ff0a7b82 */ /* 0x000e220000000a00 */
[----:B------:R-:W-:-:S07]  /*0130*/  IADD3 R2, PT, PT, -R5, RZ, RZ ;  /* 0x000000ff05027210 */ /* 0x000fce0007ffe1ff */
[----:B------:R-:W1:Y:S08]  /*0140*/  LDC.64 R14, c[0x0][0x380] ;  /* 0x0000e000ff0e7b82 */ /* 0x000e700000000a00 */
[----:B------:R-:W2:Y:S02]  /*0150*/  LDC.64 R12, c[0x0][0x388] ;  /* 0x0000e200ff0c7b82 */ /* 0x000ea40000000a00 */
.L_x_8:
[----:B--2---:R-:W-:-:S04]  /*0160*/  IMAD.WIDE R6, R3, 0x4, R12 ;  /* 0x0000000403067825 */ /* 0x004fc800078e020c */
[C---:B-1----:R-:W-:Y:S02]  /*0170*/  IMAD.WIDE R8, R3.reuse, 0x4, R14 ;  /* 0x0000000403087825 */ /* 0x042fe400078e020e */
[----:B------:R-:W2:Y:S04]  /*0180*/  LDG.E R7, desc[UR12][R6.64] ;  /* 0x0000000c06077981 */ /* 0x000ea8000c1e1900 */
[----:B------:R-:W2:Y:S01]  /*0190*/  LDG.E R8, desc[UR12][R8.64] ;  /* 0x0000000c08087981 */ /* 0x000ea2000c1e1900 */
[C---:B0--3--:R-:W-:Y:S01]  /*01a0*/  IMAD.WIDE R4, R3.reuse, 0x4, R10 ;  /* 0x0000000403047825 */ /* 0x049fe200078e020a */
[----:B------:R-:W-:Y:S02]  /*01b0*/  IADD3 R2, PT, PT, R2, 0x1, RZ ;  /* 0x0000000102027810 */ /* 0x000fe40007ffe0ff */
[----:B------:R-:W-:-:S02]  /*01c0*/  IADD3 R3, PT, PT, R3, 0x1, RZ ;  /* 0x0000000103037810 */ /* 0x000fc40007ffe0ff */
[----:B------:R-:W-:Y:S01]  /*01d0*/  ISETP.NE.AND P1, PT, R2, RZ, PT ;  /* 0x000000ff0200720c */ /* 0x000fe20003f25270 */
[----:B--2---:R-:W-:-:S05]  /*01e0*/  FADD R17, R8, R7 ;  /* 0x0000000708117221 */ /* 0x004fca0000000000 */
[----:B------:R3:W-:Y:S07]  /*01f0*/  STG.E desc[UR12][R4.64], R17 ;  /* 0x0000001104007986 */ /* 0x0007ee000c10190c */
[----:B------:R-:W-:Y:S05]  /*0200*/  @P1 BRA `(.L_x_8) ;  /* 0xfffffffc00d41947 */ /* 0x000fea000383ffff */
.L_x_7:
[----:B------:R-:W-:Y:S05]  /*0210*/  BSYNC.RECONVERGENT B0 ;  /* 0x0000000000007941 */ /* 0x000fea0003800200 */
.L_x_6:
[----:B------:R-:W-:Y:S05]  /*0220*/  @!P0 EXIT ;  /* 0x000000000000894d */ /* 0x000fea0003800000 */
[----:B------:R-:W0:Y:S01]  /*0230*/  LDCU.128 UR4, c[0x0][0x380] ;  /* 0x00007000ff0477ac */ /* 0x000e220008000c00 */
[----:B------:R-:W1:Y:S01]  /*0240*/  LDCU.64 UR10, c[0x0][0x390] ;  /* 0x00007200ff0a77ac */ /* 0x000e620008000a00 */
[----:B0-----:R-:W-:Y:S02]  /*0250*/  UIADD3 UR8, UP0, UPT, UR4, 0x8, URZ ;  /* 0x0000000804087890 */ /* 0x001fe4000ff1e0ff */
[----:B------:R-:W-:Y:S02]  /*0260*/  UIADD3 UR6, UP1, UPT, UR6, 0x8, URZ ;  /* 0x0000000806067890 */ /* 0x000fe4000ff3e0ff */
[----:B-1----:R-:W-:Y:S02]  /*0270*/  UIADD3 UR4, UP2, UPT, UR10, 0x8, URZ ;  /* 0x000000080a047890 */ /* 0x002fe4000ff5e0ff */
[----:B------:R-:W-:Y:S02]  /*0280*/  UIADD3.X UR9, UPT, UPT, URZ, UR5, URZ, UP0, !UPT ;  /* 0x00000005ff097290 */ /* 0x000fe400087fe4ff */
[----:B------:R-:W-:-:S02]  /*0290*/  UIADD3.X UR7, UPT, UPT, URZ, UR7, URZ, UP1, !UPT ;  /* 0x00000007ff077290 */ /* 0x000fc40008ffe4ff */
[----:B------:R-:W-:-:S12]  /*02a0*/  UIADD3.X UR5, UPT, UPT, URZ, UR11, URZ, UP2, !UPT ;  /* 0x0000000bff057290 */ /* 0x000fd800097fe4ff */
.L_x_9:
[----:B---3--:R-:W-:Y:S01]  /*02b0*/  MOV R5, UR9 ;  /* 0x0000000900057c02 */ /* 0x008fe20008000f00 */
[----:B------:R-:W-:Y:S01]  /*02c0*/  IMAD.U32 R4, RZ, RZ, UR8 ;  /* 0x00000008ff047e24 */ /* 0x000fe2000f8e00ff */
[----:B------:R-:W-:Y:S01]  /*02d0*/  MOV R6, UR6 ;  /* 0x0000000600067c02 */ /* 0x000fe20008000f00 */
[----:B------:R-:W-:Y:S02]  /*02e0*/  IMAD.U32 R7, RZ, RZ, UR7 ;  /* 0x00000007ff077e24 */ /* 0x000fe4000f8e00ff */
[----:B------:R-:W-:-:S04]  /*02f0*/  IMAD.WIDE R4, R3, 0x4, R4 ;  /* 0x0000000403047825 */ /* 0x000fc800078e0204 */
[----:B------:R-:W-:Y:S01]  /*0300*/  IMAD.WIDE R6, R3, 0x4, R6 ;  /* 0x0000000403067825 */ /* 0x000fe200078e0206 */
[----:B------:R-:W2:Y:S04]  /*0310*/  LDG.E R2, desc[UR12][R4.64+-0x8] ;  /* 0xfffff80c04027981 */ /* 0x000ea8000c1e1900 */
[----:B0-----:R-:W2:Y:S01]  /*0320*/  LDG.E R11, desc[UR12][R6.64+-0x8] ;  /* 0xfffff80c060b7981 */ /* 0x001ea2000c1e1900 */
[----:B------:R-:W-:Y:S02]  /*0330*/  MOV R8, UR4 ;  /* 0x0000000400087c02 */ /* 0x000fe40008000f00 */
[----:B------:R-:W-:-:S03]  /*0340*/  MOV R9, UR5 ;  /* 0x0000000500097c02 */ /* 0x000fc60008000f00 */
[----:B------:R-:W-:-:S04]  /*0350*/  IMAD.WIDE R8, R3, 0x4, R8 ;  /* 0x0000000403087825 */ /* 0x000fc800078e0208 */
[----:B--2---:R-:W-:-:S05]  /*0360*/  FADD R11, R2, R11 ;  /* 0x0000000b020b7221 */ /* 0x004fca0000000000 */
[----:B------:R0:W-:Y:S04]  /*0370*/  STG.E desc[UR12][R8.64+-0x8], R11 ;  /* 0xfffff80b08007986 */ /* 0x0001e8000c10190c */
[----:B------:R-:W2:Y:S04]  /*0380*/  LDG.E R2, desc[UR12][R4.64+-0x4] ;  /* 0xfffffc0c04027981 */ /* 0x000ea8000c1e1900 */
[----:B------:R-:W2:Y:S02]  /*0390*/  LDG.E R13, desc[UR12][R6.64+-0x4] ;  /* 0xfffffc0c060d7981 */ /* 0x000ea4000c1e1900 */
[----:B--2---:R-:W-:-:S05]  /*03a0*/  FADD R13, R2, R13 ;  /* 0x0000000d020d7221 */ /* 0x004fca0000000000 */
[----:B------:R0:W-:Y:S04]  /*03b0*/  STG.E desc[UR12][R8.64+-0x4], R13 ;  /* 0xfffffc0d08007986 */ /* 0x0001e8000c10190c */
[----:B------:R-:W2:Y:S04]  /*03c0*/  LDG.E R2, desc[UR12][R4.64] ;  /* 0x0000000c04027981 */ /* 0x000ea8000c1e1900 */
[----:B------:R-:W2:Y:S02]  /*03d0*/  LDG.E R15, desc[UR12][R6.64] ;  /* 0x0000000c060f7981 */ /* 0x000ea4000c1e1900 */
[----:B--2---:R-:W-:-:S05]  /*03e0*/  FADD R15, R2, R15 ;  /* 0x0000000f020f7221 */ /* 0x004fca0000000000 */
[----:B------:R0:W-:Y:S04]  /*03f0*/  STG.E desc[UR12][R8.64], R15 ;  /* 0x0000000f08007986 */ /* 0x0001e8000c10190c */
[----:B------:R-:W2:Y:S04]  /*0400*/  LDG.E R2, desc[UR12][R4.64+0x4] ;  /* 0x0000040c04027981 */ /* 0x000ea8000c1e1900 */
[----:B------:R-:W2:Y:S01]  /*0410*/  LDG.E R17, desc[UR12][R6.64+0x4] ;  /* 0x0000040c06117981 */ /* 0x000ea2000c1e1900 */
[----:B------:R-:W-:-:S04]  /*0420*/  IADD3 R3, PT, PT, R3, 0x4, RZ ;  /* 0x0000000403037810 */ /* 0x000fc80007ffe0ff */
[----:B------:R-:W-:Y:S01]  /*0430*/  ISETP.GE.AND P0, PT, R3, R0, PT ;  /* 0x000000000300720c */ /* 0x000fe20003f06270 */
[----:B--2---:R-:W-:-:S05]  /*0440*/  FADD R17, R2, R17 ;  /* 0x0000001102117221 */ /* 0x004fca0000000000 */
[----:B------:R0:W-:Y:S07]  /*0450*/  STG.E desc[UR12][R8.64+0x4], R17 ;  /* 0x0000041108007986 */ /* 0x0001ee000c10190c */
[----:B------:R-:W-:Y:S05]  /*0460*/  @!P0 BRA `(.L_x_9) ;  /* 0xfffffffc00908947 */ /* 0x000fea000383ffff */
[----:B------:R-:W-:Y:S05]  /*0470*/  EXIT ;  /* 0x000000000000794d */ /* 0x000fea0003800000 */
.L_x_10:
        /* <DEDUP_REMOVED lines=16> */
.L_x_13:


//--------------------- .nv.shared.reserved.0     --------------------------
	.section	.nv.shared.reserved.0,"aw",@nobits
	.weak		__nv_reservedSMEM_offset_0_alias
	.size		__nv_reservedSMEM_offset_0_alias, 0, 64
	.other		__nv_reservedSMEM_offset_0_alias,@"STO_CUDA_RESERVED_SHARED STV_DEFAULT"
__nv_reservedSMEM_offset_0_alias:
	.zero		0
	.zero		64


//--------------------- .nv.constant0._Z11initDataGpuPfi --------------------------
	.section	.nv.constant0._Z11initDataGpuPfi,"a",@progbits
	.sectionflags	@""
	.align	4
.nv.constant0._Z11initDataGpuPfi:
	.zero		908


//--------------------- .nv.constant0._Z15vecAddCoalescedPfS_S_ii --------------------------
	.section	.nv.constant0._Z15vecAddCoalescedPfS_S_ii,"a",@progbits
	.sectionflags	@""
	.align	4
.nv.constant0._Z15vecAddCoalescedPfS_S_ii:
	.zero		928


//--------------------- .nv.constant0._Z17vecAddUncoalescedPfS_S_ii --------------------------
	.section	.nv.constant0._Z17vecAddUncoalescedPfS_S_ii,"a",@progbits
	.sectionflags	@""
	.align	4
.nv.constant0._Z17vecAddUncoalescedPfS_S_ii:
	.zero		928


//--------------------- SYMBOLS --------------------------

	.type		.nv.reservedSmem.offset0,@object
	.size		.nv.reservedSmem.offset0,0x4
